	.headerflags	@"EF_CUDA_TEXMODE_UNIFIED EF_CUDA_64BIT_ADDRESS EF_CUDA_ACCELERATORS EF_CUDA_SM90 EF_CUDA_VIRTUAL_SM(EF_CUDA_SM90)"
	.elftype	@"ET_EXEC"


//--------------------- .nv.info                  --------------------------
	.section	.nv.info,"",@"SHT_CUDA_INFO"
	.align	4


	//----- nvinfo : EIATTR_REGCOUNT
	.align		4
        /*0000*/ 	.byte	0x04, 0x2f
        /*0002*/ 	.short	(.L_1 - .L_0)
	.align		4
.L_0:
        /*0004*/ 	.word	index@(triton_poi_fused_add_leaky_relu_leaky_relu_backward_mul_0)
        /*0008*/ 	.word	0x00000012


	//----- nvinfo : EIATTR_MIN_STACK_SIZE
	.align		4
.L_1:
        /*000c*/ 	.byte	0x04, 0x12
        /*000e*/ 	.short	(.L_3 - .L_2)
	.align		4
.L_2:
        /*0010*/ 	.word	index@(triton_poi_fused_add_leaky_relu_leaky_relu_backward_mul_0)
        /*0014*/ 	.word	0x00000000


	//----- nvinfo : EIATTR_FRAME_SIZE
	.align		4
.L_3:
        /*0018*/ 	.byte	0x04, 0x11
        /*001a*/ 	.short	(.L_5 - .L_4)
	.align		4
.L_4:
        /*001c*/ 	.word	index@(triton_poi_fused_add_leaky_relu_leaky_relu_backward_mul_0)
        /*0020*/ 	.word	0x00000000


	//----- nvinfo : EIATTR_MIN_STACK_SIZE
	.align		4
.L_5:
        /*0024*/ 	.byte	0x04, 0x12
        /*0026*/ 	.short	(.L_7 - .L_6)
	.align		4
.L_6:
        /*0028*/ 	.word	index@(triton_poi_fused_add_leaky_relu_leaky_relu_backward_mul_0)
        /*002c*/ 	.word	0x00000000
.L_7:


//--------------------- .nv.info.triton_poi_fused_add_leaky_relu_leaky_relu_backward_mul_0 --------------------------
	.section	.nv.info.triton_poi_fused_add_leaky_relu_leaky_relu_backward_mul_0,"",@"SHT_CUDA_INFO"
	.sectionflags	@""
	.align	4


	//----- nvinfo : EIATTR_CUDA_API_VERSION
	.align		4
        /*0000*/ 	.byte	0x04, 0x37
        /*0002*/ 	.short	(.L_9 - .L_8)
.L_8:
        /*0004*/ 	.word	0x0000007c


	//----- nvinfo : EIATTR_KPARAM_INFO
	.align		4
.L_9:
        /*0008*/ 	.byte	0x04, 0x17
        /*000a*/ 	.short	(.L_11 - .L_10)
.L_10:
        /*000c*/ 	.word	0x00000000
        /*0010*/ 	.short	0x0005
        /*0012*/ 	.short	0x0028
        /*0014*/ 	.byte	0x00, 0xf0, 0x11, 0x00


	//----- nvinfo : EIATTR_KPARAM_INFO
	.align		4
.L_11:
        /*0018*/ 	.byte	0x04, 0x17
        /*001a*/ 	.short	(.L_13 - .L_12)
.L_12:
        /*001c*/ 	.word	0x00000000
        /*0020*/ 	.short	0x0004
        /*0022*/ 	.short	0x0020
        /*0024*/ 	.byte	0x00, 0xf4, 0x21, 0x00


	//----- nvinfo : EIATTR_KPARAM_INFO
	.align		4
.L_13:
        /*0028*/ 	.byte	0x04, 0x17
        /*002a*/ 	.short	(.L_15 - .L_14)
.L_14:
        /*002c*/ 	.word	0x00000000
        /*0030*/ 	.short	0x0003
        /*0032*/ 	.short	0x0018
        /*0034*/ 	.byte	0x00, 0xf4, 0x21, 0x00


	//----- nvinfo : EIATTR_KPARAM_INFO
	.align		4
.L_15:
        /*0038*/ 	.byte	0x04, 0x17
        /*003a*/ 	.short	(.L_17 - .L_16)
.L_16:
        /*003c*/ 	.word	0x00000000
        /*0040*/ 	.short	0x0002
        /*0042*/ 	.short	0x0010
        /*0044*/ 	.byte	0x00, 0xf4, 0x21, 0x00


	//----- nvinfo : EIATTR_KPARAM_INFO
	.align		4
.L_17:
        /*0048*/ 	.byte	0x04, 0x17
        /*004a*/ 	.short	(.L_19 - .L_18)
.L_18:
        /*004c*/ 	.word	0x00000000
        /*0050*/ 	.short	0x0001
        /*0052*/ 	.short	0x0008
        /*0054*/ 	.byte	0x00, 0xf4, 0x21, 0x00


	//----- nvinfo : EIATTR_KPARAM_INFO
	.align		4
.L_19:
        /*0058*/ 	.byte	0x04, 0x17
        /*005a*/ 	.short	(.L_21 - .L_20)
.L_20:
        /*005c*/ 	.word	0x00000000
        /*0060*/ 	.short	0x0000
        /*0062*/ 	.short	0x0000
        /*0064*/ 	.byte	0x00, 0xf4, 0x21, 0x00


	//----- nvinfo : EIATTR_SPARSE_MMA_MASK
	.align		4
.L_21:
        /*0068*/ 	.byte	0x03, 0x50
        /*006a*/ 	.short	0x0000


	//----- nvinfo : EIATTR_MAXREG_COUNT
	.align		4
        /*006c*/ 	.byte	0x03, 0x1b
        /*006e*/ 	.short	0x00ff


	//----- nvinfo : EIATTR_EXIT_INSTR_OFFSETS
	.align		4
        /*0070*/ 	.byte	0x04, 0x1c
        /*0072*/ 	.short	(.L_23 - .L_22)


	//   ....[0]....
.L_22:
        /*0074*/ 	.word	0x000002d0


	//   ....[1]....
        /*0078*/ 	.word	0x000002f0


	//----- nvinfo : EIATTR_REQNTID
	.align		4
.L_23:
        /*007c*/ 	.byte	0x04, 0x10
        /*007e*/ 	.short	(.L_25 - .L_24)
.L_24:
        /*0080*/ 	.word	0x00000080
        /*0084*/ 	.word	0x00000001
        /*0088*/ 	.word	0x00000001


	//----- nvinfo : EIATTR_CBANK_PARAM_SIZE
	.align		4
.L_25:
        /*008c*/ 	.byte	0x03, 0x19
        /*008e*/ 	.short	0x002c


	//----- nvinfo : EIATTR_PARAM_CBANK
	.align		4
        /*0090*/ 	.byte	0x04, 0x0a
        /*0092*/ 	.short	(.L_27 - .L_26)
	.align		4
.L_26:
        /*0094*/ 	.word	index@(.nv.constant0.triton_poi_fused_add_leaky_relu_leaky_relu_backward_mul_0)
        /*0098*/ 	.short	0x0210
        /*009a*/ 	.short	0x002c


	//----- nvinfo : EIATTR_SW_WAR
	.align		4
.L_27:
        /*009c*/ 	.byte	0x04, 0x36
        /*009e*/ 	.short	(.L_29 - .L_28)
.L_28:
        /*00a0*/ 	.word	0x00000008
.L_29:


//--------------------- .nv.callgraph             --------------------------
	.section	.nv.callgraph,"",@"SHT_CUDA_CALLGRAPH"
	.align	4
	.sectionentsize	8
	.align		4
        /*0000*/ 	.word	0x00000000
	.align		4
        /*0004*/ 	.word	0xffffffff
	.align		4
        /*0008*/ 	.word	0x00000000
	.align		4
        /*000c*/ 	.word	0xfffffffe
	.align		4
        /*0010*/ 	.word	0x00000000
	.align		4
        /*0014*/ 	.word	0xfffffffd
	.align		4
        /*0018*/ 	.word	0x00000000
	.align		4
        /*001c*/ 	.word	0xfffffffc


//--------------------- .text.triton_poi_fused_add_leaky_relu_leaky_relu_backward_mul_0 --------------------------
	.section	.text.triton_poi_fused_add_leaky_relu_leaky_relu_backward_mul_0,"ax",@progbits
	.align	128
        .global         triton_poi_fused_add_leaky_relu_leaky_relu_backward_mul_0
        .type           triton_poi_fused_add_leaky_relu_leaky_relu_backward_mul_0,@function
        .size           triton_poi_fused_add_leaky_relu_leaky_relu_backward_mul_0,(.L_x_1 - triton_poi_fused_add_leaky_relu_leaky_relu_backward_mul_0)
        .other          triton_poi_fused_add_leaky_relu_leaky_relu_backward_mul_0,@"STO_CUDA_ENTRY STV_DEFAULT"
triton_poi_fused_add_leaky_relu_leaky_relu_backward_mul_0:
.text.triton_poi_fused_add_leaky_relu_leaky_relu_backward_mul_0:
[----:B------:R-:W0:Y:S02]  /*0000*/  LDC R1, c[0x0][0x28] ;  /* 0x00000a00ff017b82 */ /* 0x000e240000000800 */
[----:B------:R-:W1:Y:S01]  /*0010*/  S2R R0, SR_TID.X ;  /* 0x0000000000007919 */ /* 0x000e620000002100 */
[----:B------:R-:W2:Y:S01]  /*0020*/  LDC.64 R6, c[0x0][0x220] ;  /* 0x00008800ff067b82 */ /* 0x000ea20000000a00 */
[----:B------:R-:W-:Y:S02]  /*0030*/  CS2R R10, SRZ ;  /* 0x00000000000a7805 */ /* 0x000fe4000001ff00 */
[----:B------:R-:W-:Y:S01]  /*0040*/  CS2R R12, SRZ ;  /* 0x00000000000c7805 */ /* 0x000fe2000001ff00 */
[----:B------:R-:W3:Y:S01]  /*0050*/  S2R R5, SR_CTAID.X ;  /* 0x0000000000057919 */ /* 0x000ee20000002500 */
[----:B------:R-:W-:Y:S01]  /*0060*/  CS2R R14, SRZ ;  /* 0x00000000000e7805 */ /* 0x000fe2000001ff00 */
[----:B------:R-:W-:Y:S01]  /*0070*/  ULDC.64 UR4, c[0x0][0x208] ;  /* 0x0000820000047ab9 */ /* 0x000fe20000000a00 */
[----:B------:R-:W-:Y:S01]  /*0080*/  ULDC.64 UR6, c[0x0][0x230] ;  /* 0x00008c0000067ab9 */ /* 0x000fe20000000a00 */
[----:B-1----:R-:W-:Y:S01]  /*0090*/  IMAD.SHL.U32 R0, R0, 0x2, RZ ;  /* 0x0000000200007824 */ /* 0x002fe200078e00ff */
[----:B---3--:R-:W-:-:S04]  /*00a0*/  SHF.R.S32.HI R3, RZ, 0x17, R5 ;  /* 0x00000017ff037819 */ /* 0x008fc80000011405 */
[----:B------:R-:W-:Y:S02]  /*00b0*/  LOP3.LUT R0, R0, 0xfe, RZ, 0xc0, !PT ;  /* 0x000000fe00007812 */ /* 0x000fe400078ec0ff */
[----:B------:R-:W-:-:S03]  /*00c0*/  SGXT R3, R3, 0x1 ;  /* 0x000000010303781a */ /* 0x000fc60000000200 */
[----:B------:R-:W-:Y:S02]  /*00d0*/  IMAD R0, R5, 0x100, R0 ;  /* 0x0000010005007824 */ /* 0x000fe400078e0200 */
[----:B------:R-:W1:Y:S03]  /*00e0*/  LDC.64 R4, c[0x0][0x218] ;  /* 0x00008600ff047b82 */ /* 0x000e660000000a00 */
[----:B------:R-:W-:Y:S02]  /*00f0*/  LEA.HI R8, R3, R0, RZ, 0x2 ;  /* 0x0000000003087211 */ /* 0x000fe400078f10ff */
[----:B------:R-:W-:Y:S02]  /*0100*/  ISETP.GE.AND P0, PT, R0, 0x100, PT ;  /* 0x000001000000780c */ /* 0x000fe40003f06270 */
[----:B------:R-:W-:Y:S01]  /*0110*/  SHF.R.S32.HI R8, RZ, 0x2, R8 ;  /* 0x00000002ff087819 */ /* 0x000fe20000011408 */
[----:B------:R-:W3:Y:S03]  /*0120*/  LDC.64 R2, c[0x0][0x210] ;  /* 0x00008400ff027b82 */ /* 0x000ee60000000a00 */
[----:B------:R-:W-:-:S04]  /*0130*/  LEA.HI R9, R8, R8, RZ, 0x2 ;  /* 0x0000000808097211 */ /* 0x000fc800078f10ff */
[----:B------:R-:W-:-:S05]  /*0140*/  LOP3.LUT R9, R9, 0xfffffffc, RZ, 0xc0, !PT ;  /* 0xfffffffc09097812 */ /* 0x000fca00078ec0ff */
[----:B------:R-:W-:-:S04]  /*0150*/  IMAD.IADD R9, R8, 0x1, -R9 ;  /* 0x0000000108097824 */ /* 0x000fc800078e0a09 */
[----:B--2---:R-:W-:Y:S02]  /*0160*/  IMAD.WIDE R6, R9, 0x4, R6 ;  /* 0x0000000409067825 */ /* 0x004fe400078e0206 */
[----:B------:R-:W2:Y:S02]  /*0170*/  LDC.64 R8, c[0x0][0x228] ;  /* 0x00008a00ff087b82 */ /* 0x000ea40000000a00 */
[C---:B-1----:R-:W-:Y:S01]  /*0180*/  IMAD.WIDE R4, R0.reuse, 0x4, R4 ;  /* 0x0000000400047825 */ /* 0x042fe200078e0204 */
[----:B------:R-:W4:Y:S03]  /*0190*/  @!P0 LDG.E.EL R15, desc[UR4][R6.64] ;  /* 0x00000004060f8981 */ /* 0x000f26000c2e1900 */
[C---:B---3--:R-:W-:Y:S01]  /*01a0*/  IMAD.WIDE R2, R0.reuse, 0x4, R2 ;  /* 0x0000000400027825 */ /* 0x048fe200078e0202 */
[----:B------:R-:W4:Y:S04]  /*01b0*/  @!P0 LDG.E.64 R12, desc[UR4][R4.64] ;  /* 0x00000004040c8981 */ /* 0x000f28000c1e1b00 */
[----:B------:R2:W4:Y:S04]  /*01c0*/  @!P0 LDG.E.64 R10, desc[UR4][R2.64] ;  /* 0x00000004020a8981 */ /* 0x000528000c1e1b00 */
[----:B------:R-:W3:Y:S01]  /*01d0*/  @!P0 LDG.E.EL R14, desc[UR4][R6.64] ;  /* 0x00000004060e8981 */ /* 0x000ee2000c2e1900 */
[----:B--2---:R-:W-:-:S04]  /*01e0*/  IMAD.WIDE R2, R0, 0x4, R8 ;  /* 0x0000000400027825 */ /* 0x004fc800078e0208 */
[----:B----4-:R-:W-:Y:S01]  /*01f0*/  FFMA R10, R15, R12, R10 ;  /* 0x0000000c0f0a7223 */ /* 0x010fe2000000000a */
[----:B---3--:R-:W-:-:S04]  /*0200*/  FFMA R11, R14, R13, R11 ;  /* 0x0000000d0e0b7223 */ /* 0x008fc8000000000b */
[----:B------:R-:W-:Y:S02]  /*0210*/  FSETP.GT.AND P2, PT, R10, RZ, PT ;  /* 0x000000ff0a00720b */ /* 0x000fe40003f44000 */
[----:B------:R-:W-:-:S11]  /*0220*/  FSETP.GT.AND P1, PT, R11, RZ, PT ;  /* 0x000000ff0b00720b */ /* 0x000fd60003f24000 */
[----:B------:R-:W-:Y:S02]  /*0230*/  @!P2 FMUL R10, R10, 0.20000000298023223877 ;  /* 0x3e4ccccd0a0aa820 */ /* 0x000fe40000400000 */
[----:B------:R-:W-:-:S03]  /*0240*/  @!P1 FMUL R11, R11, 0.20000000298023223877 ;  /* 0x3e4ccccd0b0b9820 */ /* 0x000fc60000400000 */
[----:B------:R-:W-:Y:S02]  /*0250*/  FSETP.GT.AND P3, PT, R10, RZ, PT ;  /* 0x000000ff0a00720b */ /* 0x000fe40003f64000 */
[----:B------:R-:W-:Y:S02]  /*0260*/  IADD3 R4, P1, R0, UR6, RZ ;  /* 0x0000000600047c10 */ /* 0x000fe4000ff3e0ff */
[----:B------:R-:W-:Y:S02]  /*0270*/  FSETP.GT.AND P2, PT, R11, RZ, PT ;  /* 0x000000ff0b00720b */ /* 0x000fe40003f44000 */
[----:B------:R-:W-:Y:S02]  /*0280*/  SEL R6, RZ, 0x1, !P3 ;  /* 0x00000001ff067807 */ /* 0x000fe40005800000 */
[----:B------:R-:W-:Y:S01]  /*0290*/  SEL R7, RZ, 0x100, !P2 ;  /* 0x00000100ff077807 */ /* 0x000fe20005000000 */
[----:B------:R1:W-:Y:S01]  /*02a0*/  @!P0 STG.E.64 desc[UR4][R2.64], R10 ;  /* 0x0000000a02008986 */ /* 0x0003e2000c101b04 */
[----:B------:R-:W-:-:S03]  /*02b0*/  LEA.HI.X.SX32 R5, R0, UR7, 0x1, P1 ;  /* 0x0000000700057c11 */ /* 0x000fc600088f0eff */
[----:B------:R-:W-:Y:S01]  /*02c0*/  IMAD.IADD R7, R6, 0x1, R7 ;  /* 0x0000000106077824 */ /* 0x000fe200078e0207 */
[----:B------:R-:W-:Y:S06]  /*02d0*/  @P0 EXIT ;  /* 0x000000000000094d */ /* 0x000fec0003800000 */
[----:B------:R-:W-:Y:S01]  /*02e0*/  STG.E.U16 desc[UR4][R4.64], R7 ;  /* 0x0000000704007986 */ /* 0x000fe2000c101504 */
[----:B------:R-:W-:Y:S05]  /*02f0*/  EXIT ;  /* 0x000000000000794d */ /* 0x000fea0003800000 */
.L_x_0:
[----:B------:R-:W-:-:S00]  /*0300*/  BRA `(.L_x_0) ;  /* 0xfffffffc00fc7947 */ /* 0x000fc0000383ffff */
[----:B------:R-:W-:-:S00]  /*0310*/  NOP ;  /* 0x0000000000007918 */ /* 0x000fc00000000000 */
        /* <DEDUP_REMOVED lines=14> */
.L_x_1:


//--------------------- .nv.constant0.triton_poi_fused_add_leaky_relu_leaky_relu_backward_mul_0 --------------------------
	.section	.nv.constant0.triton_poi_fused_add_leaky_relu_leaky_relu_backward_mul_0,"a",@progbits
	.sectionflags	@""
	.align	4
.nv.constant0.triton_poi_fused_add_leaky_relu_leaky_relu_backward_mul_0:
	.zero		572
